//
// Generated by NVIDIA NVVM Compiler
//
// Compiler Build ID: CL-36424714
// Cuda compilation tools, release 13.0, V13.0.88
// Based on NVVM 20.0.0
//

.version 9.0
.target sm_100
.address_size 64

	// .globl	_Z12helloFromGPUv
.extern .func  (.param .b32 func_retval0) vprintf
(
	.param .b64 vprintf_param_0,
	.param .b64 vprintf_param_1
)
;
.global .align 1 .b8 $str[51] = {72, 101, 108, 108, 111, 32, 87, 111, 114, 108, 100, 32, 102, 114, 111, 109, 32, 84, 104, 114, 101, 97, 100, 32, 37, 100, 44, 32, 66, 108, 111, 99, 107, 32, 37, 100, 44, 32, 66, 108, 111, 99, 107, 68, 105, 109, 32, 37, 100, 10};

.visible .entry _Z12helloFromGPUv()
{
	.local .align 8 .b8 	__local_depot0[16];
	.reg .b64 	%SP;
	.reg .b64 	%SPL;
	.reg .b32 	%r<6>;
	.reg .b64 	%rd<5>;

	mov.u64 	%SPL, __local_depot0;
	cvta.local.u64 	%SP, %SPL;
	add.u64 	%rd1, %SP, 0;
	add.u64 	%rd2, %SPL, 0;
	mov.u32 	%r1, %tid.x;
	mov.u32 	%r2, %ctaid.x;
	mov.u32 	%r3, %ntid.x;
	st.local.v2.u32 	[%rd2], {%r1, %r2};
	st.local.u32 	[%rd2+8], %r3;
	mov.u64 	%rd3, $str;
	cvta.global.u64 	%rd4, %rd3;
	{ // callseq 0, 0
	.param .b64 param0;
	st.param.b64 	[param0], %rd4;
	.param .b64 param1;
	st.param.b64 	[param1], %rd1;
	.param .b32 retval0;
	call.uni (retval0), 
	vprintf, 
	(
	param0, 
	param1
	);
	ld.param.b32 	%r4, [retval0];
	} // callseq 0
	ret;

}


// ===== COMPILED SASS (sm_100) =====

	.target	sm_100

	.elftype	@"ET_EXEC"


//--------------------- .note.nv.tkinfo           --------------------------
	.section	.note.nv.tkinfo,"",@"SHT_NOTE"
	.sectionflags	@"SHF_NOTE_NV_TKINFO"
	.tkinfo
        /*0018*/ 	.word	0x00000002
        /*0030*/ 	.string	""
        /*0030*/ 	.string	"ptxas"
        /*0030*/ 	.string	"Cuda compilation tools, release 13.0, V13.0.88"
        /*0030*/ 	.string	"Build cuda_13.0.r13.0/compiler.36424714_0"
        /*0030*/ 	.string	"-arch sm_100 -m 64 "



//--------------------- .note.nv.cuinfo           --------------------------
	.section	.note.nv.cuinfo,"",@"SHT_NOTE"
	.sectionflags	@"SHF_NOTE_NV_CUINFO"
        /*0018*/ 	.short	0x0002
        /*001a*/ 	.short	0x0064
        /*001c*/ 	.short	0x0082
	.zero		2


//--------------------- .nv.info                  --------------------------
	.section	.nv.info,"",@"SHT_CUDA_INFO"
	.align	4


	//----- nvinfo : EIATTR_REGCOUNT
	.align		4
        /*0000*/ 	.byte	0x04, 0x2f
        /*0002*/ 	.short	(.L_2 - .L_1)
	.align		4
.L_1:
        /*0004*/ 	.word	index@(_Z12helloFromGPUv)
        /*0008*/ 	.word	0x00000018


	//----- nvinfo : EIATTR_FRAME_SIZE
	.align		4
.L_2:
        /*000c*/ 	.byte	0x04, 0x11
        /*000e*/ 	.short	(.L_4 - .L_3)
	.align		4
.L_3:
        /*0010*/ 	.word	index@(_Z12helloFromGPUv)
        /*0014*/ 	.word	0x00000010


	//----- nvinfo : EIATTR_MIN_STACK_SIZE
	.align		4
.L_4:
        /*0018*/ 	.byte	0x04, 0x12
        /*001a*/ 	.short	(.L_6 - .L_5)
	.align		4
.L_5:
        /*001c*/ 	.word	index@(_Z12helloFromGPUv)
        /*0020*/ 	.word	0x00000010
.L_6:


//--------------------- .nv.compat                --------------------------
	.section	.nv.compat,"",@"SHT_CUDA_COMPAT_INFO"
	.align	4
        /*0000*/ 	.byte	0x02, 0x09, 0x00, 0x00, 0x02, 0x02, 0x01, 0x00, 0x02, 0x05, 0x05, 0x00, 0x03, 0x07, 0x01, 0x01
        /*0010*/ 	.byte	0x02, 0x03, 0x00, 0x00, 0x02, 0x06, 0x01, 0x00, 0x04, 0x0b, 0x08, 0x00, 0x09, 0x00, 0x00, 0x00
        /*0020*/ 	.byte	0x00, 0x00, 0x00, 0x00


//--------------------- .nv.info._Z12helloFromGPUv --------------------------
	.section	.nv.info._Z12helloFromGPUv,"",@"SHT_CUDA_INFO"
	.sectionflags	@""
	.align	4


	//----- nvinfo : EIATTR_CUDA_API_VERSION
	.align		4
        /*0000*/ 	.byte	0x04, 0x37
        /*0002*/ 	.short	(.L_8 - .L_7)
.L_7:
        /*0004*/ 	.word	0x00000082


	//----- nvinfo : EIATTR_SPARSE_MMA_MASK
	.align		4
.L_8:
        /*0008*/ 	.byte	0x03, 0x50
        /*000a*/ 	.short	0x0000


	//----- nvinfo : EIATTR_MAXREG_COUNT
	.align		4
        /*000c*/ 	.byte	0x03, 0x1b
        /*000e*/ 	.short	0x00ff


	//----- nvinfo : EIATTR_EXTERNS
	.align		4
        /*0010*/ 	.byte	0x04, 0x0f
        /*0012*/ 	.short	(.L_10 - .L_9)


	//   ....[0]....
	.align		4
.L_9:
        /*0014*/ 	.word	index@(vprintf)


	//----- nvinfo : EIATTR_MERCURY_ISA_VERSION
	.align		4
.L_10:
        /*0018*/ 	.byte	0x03, 0x5f
        /*001a*/ 	.short	0x0101


	//----- nvinfo : EIATTR_VRC_CTA_INIT_COUNT
	.align		4
        /*001c*/ 	.byte	0x02, 0x4a
	.zero		1
	.zero		1


	//----- nvinfo : EIATTR_SYSCALL_OFFSETS
	.align		4
        /*0020*/ 	.byte	0x04, 0x46
        /*0022*/ 	.short	(.L_12 - .L_11)


	//   ....[0]....
.L_11:
        /*0024*/ 	.word	0x00000110


	//----- nvinfo : EIATTR_EXIT_INSTR_OFFSETS
	.align		4
.L_12:
        /*0028*/ 	.byte	0x04, 0x1c
        /*002a*/ 	.short	(.L_14 - .L_13)


	//   ....[0]....
.L_13:
        /*002c*/ 	.word	0x00000120


	//----- nvinfo : EIATTR_SW_WAR
	.align		4
.L_14:
        /*0030*/ 	.byte	0x04, 0x36
        /*0032*/ 	.short	(.L_16 - .L_15)
.L_15:
        /*0034*/ 	.word	0x00000008
.L_16:


//--------------------- .nv.callgraph             --------------------------
	.section	.nv.callgraph,"",@"SHT_CUDA_CALLGRAPH"
	.align	4
	.sectionentsize	8
	.align		4
        /*0000*/ 	.word	0x00000000
	.align		4
        /*0004*/ 	.word	0xffffffff
	.align		4
        /*0008*/ 	.word	index@(_Z12helloFromGPUv)
	.align		4
        /*000c*/ 	.word	index@(vprintf)
	.align		4
        /*0010*/ 	.word	0x00000000
	.align		4
        /*0014*/ 	.word	0xfffffffe
	.align		4
        /*0018*/ 	.word	0x00000000
	.align		4
        /*001c*/ 	.word	0xfffffffd
	.align		4
        /*0020*/ 	.word	0x00000000
	.align		4
        /*0024*/ 	.word	0xfffffffc


//--------------------- .nv.constant4             --------------------------
	.section	.nv.constant4,"a",@progbits
	.align	8
	.align		8
.nv.constant4:
        /*0000*/ 	.dword	vprintf
	.align		8
        /*0008*/ 	.dword	$str


//--------------------- .text._Z12helloFromGPUv   --------------------------
	.section	.text._Z12helloFromGPUv,"ax",@progbits
	.align	128
        .global         _Z12helloFromGPUv
        .type           _Z12helloFromGPUv,@function
        .size           _Z12helloFromGPUv,(.L_x_2 - _Z12helloFromGPUv)
        .other          _Z12helloFromGPUv,@"STO_CUDA_ENTRY STV_DEFAULT"
_Z12helloFromGPUv:
.text._Z12helloFromGPUv:
[----:B------:R-:W0:Y:S01]  /*0000*/  LDC R1, c[0x0][0x37c] ;  /* 0x0000df00ff017b82 */ /* 0x000e220000000800 */
[----:B------:R-:W1:Y:S01]  /*0010*/  S2R R8, SR_TID.X ;  /* 0x0000000000087919 */ /* 0x000e620000002100 */
[----:B------:R-:W2:Y:S06]  /*0020*/  LDCU UR5, c[0x0][0x2fc] ;  /* 0x00005f80ff0577ac */ /* 0x000eac0008000800 */
[----:B------:R-:W3:Y:S01]  /*0030*/  LDC R10, c[0x0][0x360] ;  /* 0x0000d800ff0a7b82 */ /* 0x000ee20000000800 */
[----:B0-----:R-:W-:Y:S01]  /*0040*/  VIADD R1, R1, 0xfffffff0 ;  /* 0xfffffff001017836 */ /* 0x001fe20000000000 */
[----:B------:R-:W1:Y:S01]  /*0050*/  S2R R9, SR_CTAID.X ;  /* 0x0000000000097919 */ /* 0x000e620000002500 */
[----:B------:R-:W-:Y:S01]  /*0060*/  MOV R0, 0x0 ;  /* 0x0000000000007802 */ /* 0x000fe20000000f00 */
[----:B------:R-:W0:Y:S04]  /*0070*/  LDCU UR4, c[0x0][0x2f8] ;  /* 0x00005f00ff0477ac */ /* 0x000e280008000800 */
[----:B------:R4:W5:Y:S01]  /*0080*/  LDC.64 R2, c[0x4][R0] ;  /* 0x0100000000027b82 */ /* 0x0009620000000a00 */
[----:B------:R-:W2:Y:S01]  /*0090*/  LDCU.64 UR6, c[0x4][0x8] ;  /* 0x01000100ff0677ac */ /* 0x000ea20008000a00 */
[----:B0-----:R-:W-:Y:S01]  /*00a0*/  IADD3 R6, P0, PT, R1, UR4, RZ ;  /* 0x0000000401067c10 */ /* 0x001fe2000ff1e0ff */
[----:B---3--:R4:W-:Y:S01]  /*00b0*/  STL [R1+0x8], R10 ;  /* 0x0000080a01007387 */ /* 0x0089e20000100800 */
[----:B--2---:R-:W-:Y:S01]  /*00c0*/  IMAD.U32 R4, RZ, RZ, UR6 ;  /* 0x00000006ff047e24 */ /* 0x004fe2000f8e00ff */
[----:B------:R-:W-:-:S02]  /*00d0*/  MOV R5, UR7 ;  /* 0x0000000700057c02 */ /* 0x000fc40008000f00 */
[----:B------:R-:W-:Y:S01]  /*00e0*/  IMAD.X R7, RZ, RZ, UR5, P0 ;  /* 0x00000005ff077e24 */ /* 0x000fe200080e06ff */
[----:B-1----:R4:W-:Y:S07]  /*00f0*/  STL.64 [R1], R8 ;  /* 0x0000000801007387 */ /* 0x0029ee0000100a00 */
[----:B------:R-:W-:-:S07]  /*0100*/  LEPC R20, `(.L_x_0) ;  /* 0x000000001014794e */ /* 0x000fce0000000000 */
[----:B----45:R-:W-:Y:S05]  /*0110*/  CALL.ABS.NOINC R2 ;  /* 0x0000000002007343 */ /* 0x030fea0003c00000 */
.L_x_0:
[----:B------:R-:W-:Y:S05]  /*0120*/  EXIT ;  /* 0x000000000000794d */ /* 0x000fea0003800000 */
.L_x_1:
[----:B------:R-:W-:-:S00]  /*0130*/  BRA `(.L_x_1) ;  /* 0xfffffffc00fc7947 */ /* 0x000fc0000383ffff */
[----:B------:R-:W-:-:S00]  /*0140*/  NOP ;  /* 0x0000000000007918 */ /* 0x000fc00000000000 */
        /* <DEDUP_REMOVED lines=11> */
.L_x_2:


//--------------------- .nv.global.init           --------------------------
	.section	.nv.global.init,"aw",@progbits
.nv.global.init:
	.type		$str,@object
	.size		$str,(.L_0 - $str)
$str:
        /*0000*/ 	.byte	0x48, 0x65, 0x6c, 0x6c, 0x6f, 0x20, 0x57, 0x6f, 0x72, 0x6c, 0x64, 0x20, 0x66, 0x72, 0x6f, 0x6d
        /*0010*/ 	.byte	0x20, 0x54, 0x68, 0x72, 0x65, 0x61, 0x64, 0x20, 0x25, 0x64, 0x2c, 0x20, 0x42, 0x6c, 0x6f, 0x63
        /*0020*/ 	.byte	0x6b, 0x20, 0x25, 0x64, 0x2c, 0x20, 0x42, 0x6c, 0x6f, 0x63, 0x6b, 0x44, 0x69, 0x6d, 0x20, 0x25
        /*0030*/ 	.byte	0x64, 0x0a, 0x00
.L_0:


//--------------------- .nv.shared.reserved.0     --------------------------
	.section	.nv.shared.reserved.0,"aw",@nobits
	.weak		__nv_reservedSMEM_offset_0_alias
	.size		__nv_reservedSMEM_offset_0_alias, 0, 64
	.other		__nv_reservedSMEM_offset_0_alias,@"STO_CUDA_RESERVED_SHARED STV_DEFAULT"
__nv_reservedSMEM_offset_0_alias:
	.zero		0
	.zero		64


//--------------------- .nv.constant0._Z12helloFromGPUv --------------------------
	.section	.nv.constant0._Z12helloFromGPUv,"a",@progbits
	.sectionflags	@""
	.align	4
.nv.constant0._Z12helloFromGPUv:
	.zero		896


//--------------------- SYMBOLS --------------------------

	.type		.nv.reservedSmem.offset0,@object
	.size		.nv.reservedSmem.offset0,0x4
	.type		vprintf,@function
